//
// Generated by NVIDIA NVVM Compiler
//
// Compiler Build ID: CL-36424714
// Cuda compilation tools, release 13.0, V13.0.88
// Based on NVVM 20.0.0
//

.version 9.0
.target sm_100
.address_size 64

	// .globl	_Z25Kernel_calculate_stressesiiP6float2S0_S0_S0_S0_S0_PfS1_S1_fffS1_S1_S1_S1_S1_S1_

.visible .entry _Z25Kernel_calculate_stressesiiP6float2S0_S0_S0_S0_S0_PfS1_S1_fffS1_S1_S1_S1_S1_S1_(
	.param .u32 _Z25Kernel_calculate_stressesiiP6float2S0_S0_S0_S0_S0_PfS1_S1_fffS1_S1_S1_S1_S1_S1__param_0,
	.param .u32 _Z25Kernel_calculate_stressesiiP6float2S0_S0_S0_S0_S0_PfS1_S1_fffS1_S1_S1_S1_S1_S1__param_1,
	.param .u64 .ptr .align 1 _Z25Kernel_calculate_stressesiiP6float2S0_S0_S0_S0_S0_PfS1_S1_fffS1_S1_S1_S1_S1_S1__param_2,
	.param .u64 .ptr .align 1 _Z25Kernel_calculate_stressesiiP6float2S0_S0_S0_S0_S0_PfS1_S1_fffS1_S1_S1_S1_S1_S1__param_3,
	.param .u64 .ptr .align 1 _Z25Kernel_calculate_stressesiiP6float2S0_S0_S0_S0_S0_PfS1_S1_fffS1_S1_S1_S1_S1_S1__param_4,
	.param .u64 .ptr .align 1 _Z25Kernel_calculate_stressesiiP6float2S0_S0_S0_S0_S0_PfS1_S1_fffS1_S1_S1_S1_S1_S1__param_5,
	.param .u64 .ptr .align 1 _Z25Kernel_calculate_stressesiiP6float2S0_S0_S0_S0_S0_PfS1_S1_fffS1_S1_S1_S1_S1_S1__param_6,
	.param .u64 .ptr .align 1 _Z25Kernel_calculate_stressesiiP6float2S0_S0_S0_S0_S0_PfS1_S1_fffS1_S1_S1_S1_S1_S1__param_7,
	.param .u64 .ptr .align 1 _Z25Kernel_calculate_stressesiiP6float2S0_S0_S0_S0_S0_PfS1_S1_fffS1_S1_S1_S1_S1_S1__param_8,
	.param .u64 .ptr .align 1 _Z25Kernel_calculate_stressesiiP6float2S0_S0_S0_S0_S0_PfS1_S1_fffS1_S1_S1_S1_S1_S1__param_9,
	.param .u64 .ptr .align 1 _Z25Kernel_calculate_stressesiiP6float2S0_S0_S0_S0_S0_PfS1_S1_fffS1_S1_S1_S1_S1_S1__param_10,
	.param .f32 _Z25Kernel_calculate_stressesiiP6float2S0_S0_S0_S0_S0_PfS1_S1_fffS1_S1_S1_S1_S1_S1__param_11,
	.param .f32 _Z25Kernel_calculate_stressesiiP6float2S0_S0_S0_S0_S0_PfS1_S1_fffS1_S1_S1_S1_S1_S1__param_12,
	.param .f32 _Z25Kernel_calculate_stressesiiP6float2S0_S0_S0_S0_S0_PfS1_S1_fffS1_S1_S1_S1_S1_S1__param_13,
	.param .u64 .ptr .align 1 _Z25Kernel_calculate_stressesiiP6float2S0_S0_S0_S0_S0_PfS1_S1_fffS1_S1_S1_S1_S1_S1__param_14,
	.param .u64 .ptr .align 1 _Z25Kernel_calculate_stressesiiP6float2S0_S0_S0_S0_S0_PfS1_S1_fffS1_S1_S1_S1_S1_S1__param_15,
	.param .u64 .ptr .align 1 _Z25Kernel_calculate_stressesiiP6float2S0_S0_S0_S0_S0_PfS1_S1_fffS1_S1_S1_S1_S1_S1__param_16,
	.param .u64 .ptr .align 1 _Z25Kernel_calculate_stressesiiP6float2S0_S0_S0_S0_S0_PfS1_S1_fffS1_S1_S1_S1_S1_S1__param_17,
	.param .u64 .ptr .align 1 _Z25Kernel_calculate_stressesiiP6float2S0_S0_S0_S0_S0_PfS1_S1_fffS1_S1_S1_S1_S1_S1__param_18,
	.param .u64 .ptr .align 1 _Z25Kernel_calculate_stressesiiP6float2S0_S0_S0_S0_S0_PfS1_S1_fffS1_S1_S1_S1_S1_S1__param_19
)
{
	.reg .b32 	%r<13>;
	.reg .b32 	%f<52>;
	.reg .b64 	%rd<48>;

	ld.param.u32 	%r1, [_Z25Kernel_calculate_stressesiiP6float2S0_S0_S0_S0_S0_PfS1_S1_fffS1_S1_S1_S1_S1_S1__param_0];
	ld.param.u32 	%r2, [_Z25Kernel_calculate_stressesiiP6float2S0_S0_S0_S0_S0_PfS1_S1_fffS1_S1_S1_S1_S1_S1__param_1];
	ld.param.u64 	%rd1, [_Z25Kernel_calculate_stressesiiP6float2S0_S0_S0_S0_S0_PfS1_S1_fffS1_S1_S1_S1_S1_S1__param_2];
	ld.param.u64 	%rd2, [_Z25Kernel_calculate_stressesiiP6float2S0_S0_S0_S0_S0_PfS1_S1_fffS1_S1_S1_S1_S1_S1__param_3];
	ld.param.u64 	%rd3, [_Z25Kernel_calculate_stressesiiP6float2S0_S0_S0_S0_S0_PfS1_S1_fffS1_S1_S1_S1_S1_S1__param_4];
	ld.param.u64 	%rd4, [_Z25Kernel_calculate_stressesiiP6float2S0_S0_S0_S0_S0_PfS1_S1_fffS1_S1_S1_S1_S1_S1__param_5];
	ld.param.u64 	%rd5, [_Z25Kernel_calculate_stressesiiP6float2S0_S0_S0_S0_S0_PfS1_S1_fffS1_S1_S1_S1_S1_S1__param_6];
	ld.param.u64 	%rd6, [_Z25Kernel_calculate_stressesiiP6float2S0_S0_S0_S0_S0_PfS1_S1_fffS1_S1_S1_S1_S1_S1__param_7];
	ld.param.u64 	%rd7, [_Z25Kernel_calculate_stressesiiP6float2S0_S0_S0_S0_S0_PfS1_S1_fffS1_S1_S1_S1_S1_S1__param_8];
	ld.param.u64 	%rd8, [_Z25Kernel_calculate_stressesiiP6float2S0_S0_S0_S0_S0_PfS1_S1_fffS1_S1_S1_S1_S1_S1__param_9];
	ld.param.u64 	%rd9, [_Z25Kernel_calculate_stressesiiP6float2S0_S0_S0_S0_S0_PfS1_S1_fffS1_S1_S1_S1_S1_S1__param_10];
	ld.param.f32 	%f1, [_Z25Kernel_calculate_stressesiiP6float2S0_S0_S0_S0_S0_PfS1_S1_fffS1_S1_S1_S1_S1_S1__param_11];
	ld.param.f32 	%f2, [_Z25Kernel_calculate_stressesiiP6float2S0_S0_S0_S0_S0_PfS1_S1_fffS1_S1_S1_S1_S1_S1__param_12];
	ld.param.f32 	%f3, [_Z25Kernel_calculate_stressesiiP6float2S0_S0_S0_S0_S0_PfS1_S1_fffS1_S1_S1_S1_S1_S1__param_13];
	ld.param.u64 	%rd10, [_Z25Kernel_calculate_stressesiiP6float2S0_S0_S0_S0_S0_PfS1_S1_fffS1_S1_S1_S1_S1_S1__param_14];
	ld.param.u64 	%rd11, [_Z25Kernel_calculate_stressesiiP6float2S0_S0_S0_S0_S0_PfS1_S1_fffS1_S1_S1_S1_S1_S1__param_15];
	ld.param.u64 	%rd12, [_Z25Kernel_calculate_stressesiiP6float2S0_S0_S0_S0_S0_PfS1_S1_fffS1_S1_S1_S1_S1_S1__param_16];
	ld.param.u64 	%rd13, [_Z25Kernel_calculate_stressesiiP6float2S0_S0_S0_S0_S0_PfS1_S1_fffS1_S1_S1_S1_S1_S1__param_17];
	ld.param.u64 	%rd14, [_Z25Kernel_calculate_stressesiiP6float2S0_S0_S0_S0_S0_PfS1_S1_fffS1_S1_S1_S1_S1_S1__param_18];
	ld.param.u64 	%rd15, [_Z25Kernel_calculate_stressesiiP6float2S0_S0_S0_S0_S0_PfS1_S1_fffS1_S1_S1_S1_S1_S1__param_19];
	cvta.to.global.u64 	%rd16, %rd6;
	cvta.to.global.u64 	%rd17, %rd15;
	cvta.to.global.u64 	%rd18, %rd12;
	cvta.to.global.u64 	%rd19, %rd9;
	cvta.to.global.u64 	%rd20, %rd5;
	cvta.to.global.u64 	%rd21, %rd4;
	cvta.to.global.u64 	%rd22, %rd14;
	cvta.to.global.u64 	%rd23, %rd11;
	cvta.to.global.u64 	%rd24, %rd8;
	cvta.to.global.u64 	%rd25, %rd13;
	cvta.to.global.u64 	%rd26, %rd10;
	cvta.to.global.u64 	%rd27, %rd7;
	cvta.to.global.u64 	%rd28, %rd3;
	cvta.to.global.u64 	%rd29, %rd2;
	cvta.to.global.u64 	%rd30, %rd1;
	mov.u32 	%r3, %ntid.x;
	mov.u32 	%r4, %ctaid.x;
	mov.u32 	%r5, %tid.x;
	mad.lo.s32 	%r6, %r3, %r4, %r5;
	mov.u32 	%r7, %ntid.y;
	mov.u32 	%r8, %ctaid.y;
	mov.u32 	%r9, %tid.y;
	mad.lo.s32 	%r10, %r7, %r8, %r9;
	mad.lo.s32 	%r11, %r2, %r6, %r10;
	mul.wide.s32 	%rd31, %r11, 8;
	add.s64 	%rd32, %rd30, %rd31;
	ld.global.f32 	%f4, [%rd32];
	mul.lo.s32 	%r12, %r2, %r1;
	cvt.rn.f32.s32 	%f5, %r12;
	div.rn.f32 	%f6, %f4, %f5;
	st.global.f32 	[%rd32], %f6;
	add.s64 	%rd33, %rd29, %rd31;
	ld.global.f32 	%f7, [%rd33];
	div.rn.f32 	%f8, %f7, %f5;
	st.global.f32 	[%rd33], %f8;
	add.s64 	%rd34, %rd28, %rd31;
	ld.global.f32 	%f9, [%rd34];
	div.rn.f32 	%f10, %f9, %f5;
	st.global.f32 	[%rd34], %f10;
	mul.wide.s32 	%rd35, %r11, 4;
	add.s64 	%rd36, %rd27, %rd35;
	ld.global.f32 	%f11, [%rd36];
	ld.global.f32 	%f12, [%rd32];
	add.f32 	%f13, %f1, %f12;
	add.s64 	%rd37, %rd26, %rd35;
	ld.global.f32 	%f14, [%rd37];
	sub.f32 	%f15, %f13, %f14;
	add.s64 	%rd38, %rd25, %rd35;
	ld.global.f32 	%f16, [%rd38];
	sub.f32 	%f17, %f15, %f16;
	add.s64 	%rd39, %rd24, %rd35;
	ld.global.f32 	%f18, [%rd39];
	ld.global.f32 	%f19, [%rd33];
	add.f32 	%f20, %f2, %f19;
	add.s64 	%rd40, %rd23, %rd35;
	ld.global.f32 	%f21, [%rd40];
	sub.f32 	%f22, %f20, %f21;
	add.s64 	%rd41, %rd22, %rd35;
	ld.global.f32 	%f23, [%rd41];
	sub.f32 	%f24, %f22, %f23;
	mul.f32 	%f25, %f18, %f24;
	fma.rn.f32 	%f26, %f11, %f17, %f25;
	add.s64 	%rd42, %rd21, %rd31;
	st.global.f32 	[%rd42], %f26;
	ld.global.f32 	%f27, [%rd39];
	ld.global.f32 	%f28, [%rd32];
	add.f32 	%f29, %f1, %f28;
	ld.global.f32 	%f30, [%rd37];
	sub.f32 	%f31, %f29, %f30;
	ld.global.f32 	%f32, [%rd38];
	sub.f32 	%f33, %f31, %f32;
	ld.global.f32 	%f34, [%rd36];
	ld.global.f32 	%f35, [%rd33];
	add.f32 	%f36, %f2, %f35;
	ld.global.f32 	%f37, [%rd40];
	sub.f32 	%f38, %f36, %f37;
	ld.global.f32 	%f39, [%rd41];
	sub.f32 	%f40, %f38, %f39;
	mul.f32 	%f41, %f34, %f40;
	fma.rn.f32 	%f42, %f27, %f33, %f41;
	add.s64 	%rd43, %rd20, %rd31;
	st.global.f32 	[%rd43], %f42;
	add.s64 	%rd44, %rd19, %rd35;
	ld.global.f32 	%f43, [%rd44];
	ld.global.f32 	%f44, [%rd34];
	add.f32 	%f45, %f3, %f44;
	add.s64 	%rd45, %rd18, %rd35;
	ld.global.f32 	%f46, [%rd45];
	sub.f32 	%f47, %f45, %f46;
	add.s64 	%rd46, %rd17, %rd35;
	ld.global.f32 	%f48, [%rd46];
	sub.f32 	%f49, %f47, %f48;
	mul.f32 	%f50, %f43, %f49;
	fma.rn.f32 	%f51, %f43, %f49, %f50;
	add.s64 	%rd47, %rd16, %rd31;
	st.global.f32 	[%rd47], %f51;
	ret;

}


// ===== COMPILED SASS (sm_100) =====

	.target	sm_100

	.elftype	@"ET_EXEC"


//--------------------- .note.nv.tkinfo           --------------------------
	.section	.note.nv.tkinfo,"",@"SHT_NOTE"
	.sectionflags	@"SHF_NOTE_NV_TKINFO"
	.tkinfo
        /*0018*/ 	.word	0x00000002
        /*0030*/ 	.string	""
        /*0030*/ 	.string	"ptxas"
        /*0030*/ 	.string	"Cuda compilation tools, release 13.0, V13.0.88"
        /*0030*/ 	.string	"Build cuda_13.0.r13.0/compiler.36424714_0"
        /*0030*/ 	.string	"-arch sm_100 -m 64 "



//--------------------- .note.nv.cuinfo           --------------------------
	.section	.note.nv.cuinfo,"",@"SHT_NOTE"
	.sectionflags	@"SHF_NOTE_NV_CUINFO"
        /*0018*/ 	.short	0x0002
        /*001a*/ 	.short	0x0064
        /*001c*/ 	.short	0x0082
	.zero		2


//--------------------- .nv.info                  --------------------------
	.section	.nv.info,"",@"SHT_CUDA_INFO"
	.align	4


	//----- nvinfo : EIATTR_REGCOUNT
	.align		4
        /*0000*/ 	.byte	0x04, 0x2f
        /*0002*/ 	.short	(.L_1 - .L_0)
	.align		4
.L_0:
        /*0004*/ 	.word	index@(_Z25Kernel_calculate_stressesiiP6float2S0_S0_S0_S0_S0_PfS1_S1_fffS1_S1_S1_S1_S1_S1_)
        /*0008*/ 	.word	0x00000020


	//----- nvinfo : EIATTR_FRAME_SIZE
	.align		4
.L_1:
        /*000c*/ 	.byte	0x04, 0x11
        /*000e*/ 	.short	(.L_3 - .L_2)
	.align		4
.L_2:
        /*0010*/ 	.word	index@($__internal_0_$__cuda_sm3x_div_rn_noftz_f32_slowpath)
        /*0014*/ 	.word	0x00000000


	//----- nvinfo : EIATTR_FRAME_SIZE
	.align		4
.L_3:
        /*0018*/ 	.byte	0x04, 0x11
        /*001a*/ 	.short	(.L_5 - .L_4)
	.align		4
.L_4:
        /*001c*/ 	.word	index@(_Z25Kernel_calculate_stressesiiP6float2S0_S0_S0_S0_S0_PfS1_S1_fffS1_S1_S1_S1_S1_S1_)
        /*0020*/ 	.word	0x00000000


	//----- nvinfo : EIATTR_MIN_STACK_SIZE
	.align		4
.L_5:
        /*0024*/ 	.byte	0x04, 0x12
        /*0026*/ 	.short	(.L_7 - .L_6)
	.align		4
.L_6:
        /*0028*/ 	.word	index@(_Z25Kernel_calculate_stressesiiP6float2S0_S0_S0_S0_S0_PfS1_S1_fffS1_S1_S1_S1_S1_S1_)
        /*002c*/ 	.word	0x00000000
.L_7:


//--------------------- .nv.compat                --------------------------
	.section	.nv.compat,"",@"SHT_CUDA_COMPAT_INFO"
	.align	4
        /*0000*/ 	.byte	0x02, 0x09, 0x00, 0x00, 0x02, 0x02, 0x01, 0x00, 0x02, 0x05, 0x05, 0x00, 0x03, 0x07, 0x01, 0x01
        /*0010*/ 	.byte	0x02, 0x03, 0x00, 0x00, 0x02, 0x06, 0x01, 0x00, 0x04, 0x0b, 0x08, 0x00, 0x01, 0x00, 0x00, 0x00
        /*0020*/ 	.byte	0x00, 0x00, 0x00, 0x00


//--------------------- .nv.info._Z25Kernel_calculate_stressesiiP6float2S0_S0_S0_S0_S0_PfS1_S1_fffS1_S1_S1_S1_S1_S1_ --------------------------
	.section	.nv.info._Z25Kernel_calculate_stressesiiP6float2S0_S0_S0_S0_S0_PfS1_S1_fffS1_S1_S1_S1_S1_S1_,"",@"SHT_CUDA_INFO"
	.sectionflags	@""
	.align	4


	//----- nvinfo : EIATTR_CUDA_API_VERSION
	.align		4
        /*0000*/ 	.byte	0x04, 0x37
        /*0002*/ 	.short	(.L_9 - .L_8)
.L_8:
        /*0004*/ 	.word	0x00000082


	//----- nvinfo : EIATTR_KPARAM_INFO
	.align		4
.L_9:
        /*0008*/ 	.byte	0x04, 0x17
        /*000a*/ 	.short	(.L_11 - .L_10)
.L_10:
        /*000c*/ 	.word	0x00000000
        /*0010*/ 	.short	0x0013
        /*0012*/ 	.short	0x0088
        /*0014*/ 	.byte	0x00, 0xf5, 0x21, 0x00


	//----- nvinfo : EIATTR_KPARAM_INFO
	.align		4
.L_11:
        /*0018*/ 	.byte	0x04, 0x17
        /*001a*/ 	.short	(.L_13 - .L_12)
.L_12:
        /*001c*/ 	.word	0x00000000
        /*0020*/ 	.short	0x0012
        /*0022*/ 	.short	0x0080
        /*0024*/ 	.byte	0x00, 0xf5, 0x21, 0x00


	//----- nvinfo : EIATTR_KPARAM_INFO
	.align		4
.L_13:
        /*0028*/ 	.byte	0x04, 0x17
        /*002a*/ 	.short	(.L_15 - .L_14)
.L_14:
        /*002c*/ 	.word	0x00000000
        /*0030*/ 	.short	0x0011
        /*0032*/ 	.short	0x0078
        /*0034*/ 	.byte	0x00, 0xf5, 0x21, 0x00


	//----- nvinfo : EIATTR_KPARAM_INFO
	.align		4
.L_15:
        /*0038*/ 	.byte	0x04, 0x17
        /*003a*/ 	.short	(.L_17 - .L_16)
.L_16:
        /*003c*/ 	.word	0x00000000
        /*0040*/ 	.short	0x0010
        /*0042*/ 	.short	0x0070
        /*0044*/ 	.byte	0x00, 0xf5, 0x21, 0x00


	//----- nvinfo : EIATTR_KPARAM_INFO
	.align		4
.L_17:
        /*0048*/ 	.byte	0x04, 0x17
        /*004a*/ 	.short	(.L_19 - .L_18)
.L_18:
        /*004c*/ 	.word	0x00000000
        /*0050*/ 	.short	0x000f
        /*0052*/ 	.short	0x0068
        /*0054*/ 	.byte	0x00, 0xf5, 0x21, 0x00


	//----- nvinfo : EIATTR_KPARAM_INFO
	.align		4
.L_19:
        /*0058*/ 	.byte	0x04, 0x17
        /*005a*/ 	.short	(.L_21 - .L_20)
.L_20:
        /*005c*/ 	.word	0x00000000
        /*0060*/ 	.short	0x000e
        /*0062*/ 	.short	0x0060
        /*0064*/ 	.byte	0x00, 0xf5, 0x21, 0x00


	//----- nvinfo : EIATTR_KPARAM_INFO
	.align		4
.L_21:
        /*0068*/ 	.byte	0x04, 0x17
        /*006a*/ 	.short	(.L_23 - .L_22)
.L_22:
        /*006c*/ 	.word	0x00000000
        /*0070*/ 	.short	0x000d
        /*0072*/ 	.short	0x0058
        /*0074*/ 	.byte	0x00, 0xf0, 0x11, 0x00


	//----- nvinfo : EIATTR_KPARAM_INFO
	.align		4
.L_23:
        /*0078*/ 	.byte	0x04, 0x17
        /*007a*/ 	.short	(.L_25 - .L_24)
.L_24:
        /*007c*/ 	.word	0x00000000
        /*0080*/ 	.short	0x000c
        /*0082*/ 	.short	0x0054
        /*0084*/ 	.byte	0x00, 0xf0, 0x11, 0x00


	//----- nvinfo : EIATTR_KPARAM_INFO
	.align		4
.L_25:
        /*0088*/ 	.byte	0x04, 0x17
        /*008a*/ 	.short	(.L_27 - .L_26)
.L_26:
        /*008c*/ 	.word	0x00000000
        /*0090*/ 	.short	0x000b
        /*0092*/ 	.short	0x0050
        /*0094*/ 	.byte	0x00, 0xf0, 0x11, 0x00


	//----- nvinfo : EIATTR_KPARAM_INFO
	.align		4
.L_27:
        /*0098*/ 	.byte	0x04, 0x17
        /*009a*/ 	.short	(.L_29 - .L_28)
.L_28:
        /*009c*/ 	.word	0x00000000
        /*00a0*/ 	.short	0x000a
        /*00a2*/ 	.short	0x0048
        /*00a4*/ 	.byte	0x00, 0xf5, 0x21, 0x00


	//----- nvinfo : EIATTR_KPARAM_INFO
	.align		4
.L_29:
        /*00a8*/ 	.byte	0x04, 0x17
        /*00aa*/ 	.short	(.L_31 - .L_30)
.L_30:
        /*00ac*/ 	.word	0x00000000
        /*00b0*/ 	.short	0x0009
        /*00b2*/ 	.short	0x0040
        /*00b4*/ 	.byte	0x00, 0xf5, 0x21, 0x00


	//----- nvinfo : EIATTR_KPARAM_INFO
	.align		4
.L_31:
        /*00b8*/ 	.byte	0x04, 0x17
        /*00ba*/ 	.short	(.L_33 - .L_32)
.L_32:
        /*00bc*/ 	.word	0x00000000
        /*00c0*/ 	.short	0x0008
        /*00c2*/ 	.short	0x0038
        /*00c4*/ 	.byte	0x00, 0xf5, 0x21, 0x00


	//----- nvinfo : EIATTR_KPARAM_INFO
	.align		4
.L_33:
        /*00c8*/ 	.byte	0x04, 0x17
        /*00ca*/ 	.short	(.L_35 - .L_34)
.L_34:
        /*00cc*/ 	.word	0x00000000
        /*00d0*/ 	.short	0x0007
        /*00d2*/ 	.short	0x0030
        /*00d4*/ 	.byte	0x00, 0xf5, 0x21, 0x00


	//----- nvinfo : EIATTR_KPARAM_INFO
	.align		4
.L_35:
        /*00d8*/ 	.byte	0x04, 0x17
        /*00da*/ 	.short	(.L_37 - .L_36)
.L_36:
        /*00dc*/ 	.word	0x00000000
        /*00e0*/ 	.short	0x0006
        /*00e2*/ 	.short	0x0028
        /*00e4*/ 	.byte	0x00, 0xf5, 0x21, 0x00


	//----- nvinfo : EIATTR_KPARAM_INFO
	.align		4
.L_37:
        /*00e8*/ 	.byte	0x04, 0x17
        /*00ea*/ 	.short	(.L_39 - .L_38)
.L_38:
        /*00ec*/ 	.word	0x00000000
        /*00f0*/ 	.short	0x0005
        /*00f2*/ 	.short	0x0020
        /*00f4*/ 	.byte	0x00, 0xf5, 0x21, 0x00


	//----- nvinfo : EIATTR_KPARAM_INFO
	.align		4
.L_39:
        /*00f8*/ 	.byte	0x04, 0x17
        /*00fa*/ 	.short	(.L_41 - .L_40)
.L_40:
        /*00fc*/ 	.word	0x00000000
        /*0100*/ 	.short	0x0004
        /*0102*/ 	.short	0x0018
        /*0104*/ 	.byte	0x00, 0xf5, 0x21, 0x00


	//----- nvinfo : EIATTR_KPARAM_INFO
	.align		4
.L_41:
        /*0108*/ 	.byte	0x04, 0x17
        /*010a*/ 	.short	(.L_43 - .L_42)
.L_42:
        /*010c*/ 	.word	0x00000000
        /*0110*/ 	.short	0x0003
        /*0112*/ 	.short	0x0010
        /*0114*/ 	.byte	0x00, 0xf5, 0x21, 0x00


	//----- nvinfo : EIATTR_KPARAM_INFO
	.align		4
.L_43:
        /*0118*/ 	.byte	0x04, 0x17
        /*011a*/ 	.short	(.L_45 - .L_44)
.L_44:
        /*011c*/ 	.word	0x00000000
        /*0120*/ 	.short	0x0002
        /*0122*/ 	.short	0x0008
        /*0124*/ 	.byte	0x00, 0xf5, 0x21, 0x00


	//----- nvinfo : EIATTR_KPARAM_INFO
	.align		4
.L_45:
        /*0128*/ 	.byte	0x04, 0x17
        /*012a*/ 	.short	(.L_47 - .L_46)
.L_46:
        /*012c*/ 	.word	0x00000000
        /*0130*/ 	.short	0x0001
        /*0132*/ 	.short	0x0004
        /*0134*/ 	.byte	0x00, 0xf0, 0x11, 0x00


	//----- nvinfo : EIATTR_KPARAM_INFO
	.align		4
.L_47:
        /*0138*/ 	.byte	0x04, 0x17
        /*013a*/ 	.short	(.L_49 - .L_48)
.L_48:
        /*013c*/ 	.word	0x00000000
        /*0140*/ 	.short	0x0000
        /*0142*/ 	.short	0x0000
        /*0144*/ 	.byte	0x00, 0xf0, 0x11, 0x00


	//----- nvinfo : EIATTR_SPARSE_MMA_MASK
	.align		4
.L_49:
        /*0148*/ 	.byte	0x03, 0x50
        /*014a*/ 	.short	0x0000


	//----- nvinfo : EIATTR_MAXREG_COUNT
	.align		4
        /*014c*/ 	.byte	0x03, 0x1b
        /*014e*/ 	.short	0x00ff


	//----- nvinfo : EIATTR_MERCURY_ISA_VERSION
	.align		4
        /*0150*/ 	.byte	0x03, 0x5f
        /*0152*/ 	.short	0x0101


	//----- nvinfo : EIATTR_VRC_CTA_INIT_COUNT
	.align		4
        /*0154*/ 	.byte	0x02, 0x4a
	.zero		1
	.zero		1


	//----- nvinfo : EIATTR_EXIT_INSTR_OFFSETS
	.align		4
        /*0158*/ 	.byte	0x04, 0x1c
        /*015a*/ 	.short	(.L_51 - .L_50)


	//   ....[0]....
.L_50:
        /*015c*/ 	.word	0x00000890


	//----- nvinfo : EIATTR_CRS_STACK_SIZE
	.align		4
.L_51:
        /*0160*/ 	.byte	0x04, 0x1e
        /*0162*/ 	.short	(.L_53 - .L_52)
.L_52:
        /*0164*/ 	.word	0x00000000


	//----- nvinfo : EIATTR_CBANK_PARAM_SIZE
	.align		4
.L_53:
        /*0168*/ 	.byte	0x03, 0x19
        /*016a*/ 	.short	0x0090


	//----- nvinfo : EIATTR_PARAM_CBANK
	.align		4
        /*016c*/ 	.byte	0x04, 0x0a
        /*016e*/ 	.short	(.L_55 - .L_54)
	.align		4
.L_54:
        /*0170*/ 	.word	index@(.nv.constant0._Z25Kernel_calculate_stressesiiP6float2S0_S0_S0_S0_S0_PfS1_S1_fffS1_S1_S1_S1_S1_S1_)
        /*0174*/ 	.short	0x0380
        /*0176*/ 	.short	0x0090


	//----- nvinfo : EIATTR_SW_WAR
	.align		4
.L_55:
        /*0178*/ 	.byte	0x04, 0x36
        /*017a*/ 	.short	(.L_57 - .L_56)
.L_56:
        /*017c*/ 	.word	0x00000008
.L_57:


//--------------------- .nv.callgraph             --------------------------
	.section	.nv.callgraph,"",@"SHT_CUDA_CALLGRAPH"
	.align	4
	.sectionentsize	8
	.align		4
        /*0000*/ 	.word	0x00000000
	.align		4
        /*0004*/ 	.word	0xffffffff
	.align		4
        /*0008*/ 	.word	0x00000000
	.align		4
        /*000c*/ 	.word	0xfffffffe
	.align		4
        /*0010*/ 	.word	0x00000000
	.align		4
        /*0014*/ 	.word	0xfffffffd
	.align		4
        /*0018*/ 	.word	0x00000000
	.align		4
        /*001c*/ 	.word	0xfffffffc


//--------------------- .text._Z25Kernel_calculate_stressesiiP6float2S0_S0_S0_S0_S0_PfS1_S1_fffS1_S1_S1_S1_S1_S1_ --------------------------
	.section	.text._Z25Kernel_calculate_stressesiiP6float2S0_S0_S0_S0_S0_PfS1_S1_fffS1_S1_S1_S1_S1_S1_,"ax",@progbits
	.align	128
        .global         _Z25Kernel_calculate_stressesiiP6float2S0_S0_S0_S0_S0_PfS1_S1_fffS1_S1_S1_S1_S1_S1_
        .type           _Z25Kernel_calculate_stressesiiP6float2S0_S0_S0_S0_S0_PfS1_S1_fffS1_S1_S1_S1_S1_S1_,@function
        .size           _Z25Kernel_calculate_stressesiiP6float2S0_S0_S0_S0_S0_PfS1_S1_fffS1_S1_S1_S1_S1_S1_,(.L_x_18 - _Z25Kernel_calculate_stressesiiP6float2S0_S0_S0_S0_S0_PfS1_S1_fffS1_S1_S1_S1_S1_S1_)
        .other          _Z25Kernel_calculate_stressesiiP6float2S0_S0_S0_S0_S0_PfS1_S1_fffS1_S1_S1_S1_S1_S1_,@"STO_CUDA_ENTRY STV_DEFAULT"
_Z25Kernel_calculate_stressesiiP6float2S0_S0_S0_S0_S0_PfS1_S1_fffS1_S1_S1_S1_S1_S1_:
.text._Z25Kernel_calculate_stressesiiP6float2S0_S0_S0_S0_S0_PfS1_S1_fffS1_S1_S1_S1_S1_S1_:
[----:B------:R-:W-:Y:S01]  /*0000*/  LDC R1, c[0x0][0x37c] ;  /* 0x0000df00ff017b82 */ /* 0x000fe20000000800 */
[----:B------:R-:W0:Y:S01]  /*0010*/  S2R R0, SR_CTAID.X ;  /* 0x0000000000007919 */ /* 0x000e220000002500 */
[----:B------:R-:W0:Y:S06]  /*0020*/  LDCU UR8, c[0x0][0x360] ;  /* 0x00006c00ff0877ac */ /* 0x000e2c0008000800 */
[----:B------:R-:W1:Y:S01]  /*0030*/  LDC.64 R8, c[0x0][0x388] ;  /* 0x0000e200ff087b82 */ /* 0x000e620000000a00 */
[----:B------:R-:W0:Y:S01]  /*0040*/  S2R R3, SR_TID.X ;  /* 0x0000000000037919 */ /* 0x000e220000002100 */
[----:B------:R-:W2:Y:S01]  /*0050*/  LDCU UR9, c[0x0][0x364] ;  /* 0x00006c80ff0977ac */ /* 0x000ea20008000800 */
[----:B------:R-:W2:Y:S01]  /*0060*/  S2R R2, SR_CTAID.Y ;  /* 0x0000000000027919 */ /* 0x000ea20000002600 */
[----:B------:R-:W3:Y:S01]  /*0070*/  LDCU.64 UR4, c[0x0][0x380] ;  /* 0x00007000ff0477ac */ /* 0x000ee20008000a00 */
[----:B------:R-:W2:Y:S01]  /*0080*/  S2R R5, SR_TID.Y ;  /* 0x0000000000057919 */ /* 0x000ea20000002200 */
[----:B------:R-:W4:Y:S01]  /*0090*/  LDCU.64 UR6, c[0x0][0x358] ;  /* 0x00006b00ff0677ac */ /* 0x000f220008000a00 */
[----:B0-----:R-:W-:-:S02]  /*00a0*/  IMAD R0, R0, UR8, R3 ;  /* 0x0000000800007c24 */ /* 0x001fc4000f8e0203 */
[----:B--2---:R-:W-:-:S04]  /*00b0*/  IMAD R3, R2, UR9, R5 ;  /* 0x0000000902037c24 */ /* 0x004fc8000f8e0205 */
[----:B---3--:R-:W-:-:S04]  /*00c0*/  IMAD R0, R0, UR5, R3 ;  /* 0x0000000500007c24 */ /* 0x008fc8000f8e0203 */
[----:B-1----:R-:W-:-:S05]  /*00d0*/  IMAD.WIDE R8, R0, 0x8, R8 ;  /* 0x0000000800087825 */ /* 0x002fca00078e0208 */
[----:B----4-:R-:W2:Y:S01]  /*00e0*/  LDG.E R2, desc[UR6][R8.64] ;  /* 0x0000000608027981 */ /* 0x010ea2000c1e1900 */
[----:B------:R-:W-:Y:S01]  /*00f0*/  UIMAD UR4, UR5, UR4, URZ ;  /* 0x00000004050472a4 */ /* 0x000fe2000f8e02ff */
[----:B------:R-:W-:Y:S05]  /*0100*/  BSSY.RECONVERGENT B0, `(.L_x_0) ;  /* 0x000000d000007945 */ /* 0x000fea0003800200 */
[----:B------:R-:W-:-:S04]  /*0110*/  I2FP.F32.S32 R3, UR4 ;  /* 0x0000000400037c45 */ /* 0x000fc80008201400 */
[----:B------:R-:W0:Y:S02]  /*0120*/  MUFU.RCP R4, R3 ;  /* 0x0000000300047308 */ /* 0x000e240000001000 */
[----:B0-----:R-:W-:-:S04]  /*0130*/  FFMA R5, -R3, R4, 1 ;  /* 0x3f80000003057423 */ /* 0x001fc80000000104 */
[----:B------:R-:W-:Y:S02]  /*0140*/  FFMA R5, R4, R5, R4 ;  /* 0x0000000504057223 */ /* 0x000fe40000000004 */
[----:B--2---:R-:W0:Y:S02]  /*0150*/  FCHK P0, R2, R3 ;  /* 0x0000000302007302 */ /* 0x004e240000000000 */
[----:B------:R-:W-:-:S04]  /*0160*/  FFMA R4, R2, R5, RZ ;  /* 0x0000000502047223 */ /* 0x000fc800000000ff */
[----:B------:R-:W-:-:S04]  /*0170*/  FFMA R6, -R3, R4, R2 ;  /* 0x0000000403067223 */ /* 0x000fc80000000102 */
[----:B------:R-:W-:Y:S01]  /*0180*/  FFMA R5, R5, R6, R4 ;  /* 0x0000000605057223 */ /* 0x000fe20000000004 */
[----:B0-----:R-:W-:Y:S06]  /*0190*/  @!P0 BRA `(.L_x_1) ;  /* 0x00000000000c8947 */ /* 0x001fec0003800000 */
[----:B------:R-:W-:-:S07]  /*01a0*/  MOV R4, 0x1c0 ;  /* 0x000001c000047802 */ /* 0x000fce0000000f00 */
[----:B------:R-:W-:Y:S05]  /*01b0*/  CALL.REL.NOINC `($__internal_0_$__cuda_sm3x_div_rn_noftz_f32_slowpath) ;  /* 0x0000000400b87944 */ /* 0x000fea0003c00000 */
[----:B------:R-:W-:-:S07]  /*01c0*/  MOV R5, R2 ;  /* 0x0000000200057202 */ /* 0x000fce0000000f00 */
.L_x_1:
[----:B------:R-:W-:Y:S05]  /*01d0*/  BSYNC.RECONVERGENT B0 ;  /* 0x0000000000007941 */ /* 0x000fea0003800200 */
.L_x_0:
[----:B------:R-:W0:Y:S01]  /*01e0*/  LDC.64 R12, c[0x0][0x390] ;  /* 0x0000e400ff0c7b82 */ /* 0x000e220000000a00 */
[----:B------:R1:W-:Y:S01]  /*01f0*/  STG.E desc[UR6][R8.64], R5 ;  /* 0x0000000508007986 */ /* 0x0003e2000c101906 */
[----:B0-----:R-:W-:-:S05]  /*0200*/  IMAD.WIDE R12, R0, 0x8, R12 ;  /* 0x00000008000c7825 */ /* 0x001fca00078e020c */
[----:B------:R-:W2:Y:S01]  /*0210*/  LDG.E R4, desc[UR6][R12.64] ;  /* 0x000000060c047981 */ /* 0x000ea2000c1e1900 */
[----:B------:R-:W0:Y:S01]  /*0220*/  MUFU.RCP R2, R3 ;  /* 0x0000000300027308 */ /* 0x000e220000001000 */
[----:B------:R-:W-:Y:S01]  /*0230*/  BSSY.RECONVERGENT B0, `(.L_x_2) ;  /* 0x000000c000007945 */ /* 0x000fe20003800200 */
[----:B0-----:R-:W-:-:S04]  /*0240*/  FFMA R7, -R3, R2, 1 ;  /* 0x3f80000003077423 */ /* 0x001fc80000000102 */
[----:B------:R-:W-:Y:S02]  /*0250*/  FFMA R2, R2, R7, R2 ;  /* 0x0000000702027223 */ /* 0x000fe40000000002 */
[----:B--2---:R-:W0:Y:S02]  /*0260*/  FCHK P0, R4, R3 ;  /* 0x0000000304007302 */ /* 0x004e240000000000 */
[----:B------:R-:W-:-:S04]  /*0270*/  FFMA R7, R2, R4, RZ ;  /* 0x0000000402077223 */ /* 0x000fc800000000ff */
[----:B------:R-:W-:-:S04]  /*0280*/  FFMA R6, -R3, R7, R4 ;  /* 0x0000000703067223 */ /* 0x000fc80000000104 */
[----:B------:R-:W-:Y:S01]  /*0290*/  FFMA R11, R2, R6, R7 ;  /* 0x00000006020b7223 */ /* 0x000fe20000000007 */
[----:B01----:R-:W-:Y:S06]  /*02a0*/  @!P0 BRA `(.L_x_3) ;  /* 0x0000000000108947 */ /* 0x003fec0003800000 */
[----:B------:R-:W-:Y:S02]  /*02b0*/  MOV R2, R4 ;  /* 0x0000000400027202 */ /* 0x000fe40000000f00 */
[----:B------:R-:W-:-:S07]  /*02c0*/  MOV R4, 0x2e0 ;  /* 0x000002e000047802 */ /* 0x000fce0000000f00 */
[----:B------:R-:W-:Y:S05]  /*02d0*/  CALL.REL.NOINC `($__internal_0_$__cuda_sm3x_div_rn_noftz_f32_slowpath) ;  /* 0x0000000400707944 */ /* 0x000fea0003c00000 */
[----:B------:R-:W-:-:S07]  /*02e0*/  MOV R11, R2 ;  /* 0x00000002000b7202 */ /* 0x000fce0000000f00 */
.L_x_3:
[----:B------:R-:W-:Y:S05]  /*02f0*/  BSYNC.RECONVERGENT B0 ;  /* 0x0000000000007941 */ /* 0x000fea0003800200 */
.L_x_2:
        /* <DEDUP_REMOVED lines=17> */
.L_x_5:
[----:B------:R-:W-:Y:S05]  /*0410*/  BSYNC.RECONVERGENT B0 ;  /* 0x0000000000007941 */ /* 0x000fea0003800200 */
.L_x_4:
[----:B------:R-:W0:Y:S01]  /*0420*/  LDC.64 R10, c[0x0][0x3e8] ;  /* 0x0000fa00ff0a7b82 */ /* 0x000e220000000a00 */
[----:B------:R1:W-:Y:S01]  /*0430*/  STG.E desc[UR6][R6.64], R25 ;  /* 0x0000001906007986 */ /* 0x0003e2000c101906 */
[----:B------:R-:W2:Y:S03]  /*0440*/  LDCU.64 UR4, c[0x0][0x3d0] ;  /* 0x00007a00ff0477ac */ /* 0x000ea60008000a00 */
[----:B------:R-:W2:Y:S03]  /*0450*/  LDG.E R24, desc[UR6][R12.64] ;  /* 0x000000060c187981 */ /* 0x000ea6000c1e1900 */
[----:B------:R-:W3:Y:S01]  /*0460*/  LDC.64 R18, c[0x0][0x3e0] ;  /* 0x0000f800ff127b82 */ /* 0x000ee20000000a00 */
[----:B------:R-:W4:Y:S07]  /*0470*/  LDG.E R3, desc[UR6][R8.64] ;  /* 0x0000000608037981 */ /* 0x000f2e000c1e1900 */
[----:B------:R-:W5:Y:S01]  /*0480*/  LDC.64 R20, c[0x0][0x400] ;  /* 0x00010000ff147b82 */ /* 0x000f620000000a00 */
[----:B0-----:R-:W-:-:S07]  /*0490*/  IMAD.WIDE R10, R0, 0x4, R10 ;  /* 0x00000004000a7825 */ /* 0x001fce00078e020a */
[----:B------:R-:W0:Y:S01]  /*04a0*/  LDC.64 R22, c[0x0][0x3f8] ;  /* 0x0000fe00ff167b82 */ /* 0x000e220000000a00 */
[----:B------:R-:W4:Y:S07]  /*04b0*/  LDG.E R5, desc[UR6][R10.64] ;  /* 0x000000060a057981 */ /* 0x000f2e000c1e1900 */
[----:B------:R-:W1:Y:S01]  /*04c0*/  LDC.64 R14, c[0x0][0x3c0] ;  /* 0x0000f000ff0e7b82 */ /* 0x000e620000000a00 */
[----:B---3--:R-:W-:-:S05]  /*04d0*/  IMAD.WIDE R18, R0, 0x4, R18 ;  /* 0x0000000400127825 */ /* 0x008fca00078e0212 */
[----:B------:R-:W3:Y:S02]  /*04e0*/  LDG.E R2, desc[UR6][R18.64] ;  /* 0x0000000612027981 */ /* 0x000ee4000c1e1900 */
[----:B------:R-:W1:Y:S01]  /*04f0*/  LDC.64 R16, c[0x0][0x3b8] ;  /* 0x0000ee00ff107b82 */ /* 0x000e620000000a00 */
[----:B-----5:R-:W-:-:S05]  /*0500*/  IMAD.WIDE R20, R0, 0x4, R20 ;  /* 0x0000000400147825 */ /* 0x020fca00078e0214 */
[----:B------:R-:W5:Y:S01]  /*0510*/  LDG.E R4, desc[UR6][R20.64] ;  /* 0x0000000614047981 */ /* 0x000f62000c1e1900 */
[----:B0-----:R-:W-:-:S04]  /*0520*/  IMAD.WIDE R22, R0, 0x4, R22 ;  /* 0x0000000400167825 */ /* 0x001fc800078e0216 */
[----:B-1----:R-:W-:-:S05]  /*0530*/  IMAD.WIDE R14, R0, 0x4, R14 ;  /* 0x00000004000e7825 */ /* 0x002fca00078e020e */
[----:B------:R-:W5:Y:S01]  /*0540*/  LDG.E R25, desc[UR6][R14.64] ;  /* 0x000000060e197981 */ /* 0x000f62000c1e1900 */
[----:B------:R-:W-:-:S04]  /*0550*/  IMAD.WIDE R16, R0, 0x4, R16 ;  /* 0x0000000400107825 */ /* 0x000fc800078e0210 */
[----:B--2---:R-:W-:Y:S02]  /*0560*/  FADD R26, R24, UR5 ;  /* 0x00000005181a7e21 */ /* 0x004fe40008000000 */
[----:B------:R-:W2:Y:S02]  /*0570*/  LDG.E R24, desc[UR6][R22.64] ;  /* 0x0000000616187981 */ /* 0x000ea4000c1e1900 */
[----:B----4-:R-:W-:Y:S02]  /*0580*/  FADD R29, R26, -R5 ;  /* 0x800000051a1d7221 */ /* 0x010fe40000000000 */
[----:B------:R-:W4:Y:S01]  /*0590*/  LDG.E R5, desc[UR6][R16.64] ;  /* 0x0000000610057981 */ /* 0x000f22000c1e1900 */
[----:B------:R-:W-:-:S04]  /*05a0*/  FADD R3, R3, UR4 ;  /* 0x0000000403037e21 */ /* 0x000fc80008000000 */
[----:B---3--:R-:W-:Y:S02]  /*05b0*/  FADD R27, R3, -R2 ;  /* 0x80000002031b7221 */ /* 0x008fe40000000000 */
[----:B------:R-:W0:Y:S01]  /*05c0*/  LDC.64 R2, c[0x0][0x3a0] ;  /* 0x0000e800ff027b82 */ /* 0x000e220000000a00 */
[----:B-----5:R-:W-:-:S04]  /*05d0*/  FADD R4, R29, -R4 ;  /* 0x800000041d047221 */ /* 0x020fc80000000000 */
[----:B------:R-:W-:Y:S01]  /*05e0*/  FMUL R4, R25, R4 ;  /* 0x0000000419047220 */ /* 0x000fe20000400000 */
[----:B0-----:R-:W-:-:S04]  /*05f0*/  IMAD.WIDE R2, R0, 0x8, R2 ;  /* 0x0000000800027825 */ /* 0x001fc800078e0202 */
[----:B--2---:R-:W-:-:S04]  /*0600*/  FADD R24, R27, -R24 ;  /* 0x800000181b187221 */ /* 0x004fc80000000000 */
[----:B----4-:R-:W-:Y:S02]  /*0610*/  FFMA R27, R5, R24, R4 ;  /* 0x00000018051b7223 */ /* 0x010fe40000000004 */
[----:B------:R-:W0:Y:S03]  /*0620*/  LDC.64 R24, c[0x0][0x3a8] ;  /* 0x0000ea00ff187b82 */ /* 0x000e260000000a00 */
[----:B------:R1:W-:Y:S04]  /*0630*/  STG.E desc[UR6][R2.64], R27 ;  /* 0x0000001b02007986 */ /* 0x0003e8000c101906 */
[----:B------:R-:W2:Y:S01]  /*0640*/  LDG.E R12, desc[UR6][R12.64] ;  /* 0x000000060c0c7981 */ /* 0x000ea2000c1e1900 */
[----:B------:R-:W3:Y:S03]  /*0650*/  LDC.64 R4, c[0x0][0x3f0] ;  /* 0x0000fc00ff047b82 */ /* 0x000ee60000000a00 */
[----:B------:R-:W4:Y:S04]  /*0660*/  LDG.E R8, desc[UR6][R8.64] ;  /* 0x0000000608087981 */ /* 0x000f28000c1e1900 */
[----:B------:R-:W5:Y:S01]  /*0670*/  LDG.E R11, desc[UR6][R10.64] ;  /* 0x000000060a0b7981 */ /* 0x000f62000c1e1900 */
[----:B-1----:R-:W1:Y:S03]  /*0680*/  LDC.64 R2, c[0x0][0x408] ;  /* 0x00010200ff027b82 */ /* 0x002e660000000a00 */
[----:B------:R-:W5:Y:S04]  /*0690*/  LDG.E R19, desc[UR6][R18.64] ;  /* 0x0000000612137981 */ /* 0x000f68000c1e1900 */
[----:B------:R-:W5:Y:S04]  /*06a0*/  LDG.E R20, desc[UR6][R20.64] ;  /* 0x0000000614147981 */ /* 0x000f68000c1e1900 */
[----:B------:R-:W5:Y:S04]  /*06b0*/  LDG.E R23, desc[UR6][R22.64] ;  /* 0x0000000616177981 */ /* 0x000f68000c1e1900 */
[----:B------:R-:W5:Y:S04]  /*06c0*/  LDG.E R16, desc[UR6][R16.64] ;  /* 0x0000000610107981 */ /* 0x000f68000c1e1900 */
[----:B------:R-:W5:Y:S01]  /*06d0*/  LDG.E R14, desc[UR6][R14.64] ;  /* 0x000000060e0e7981 */ /* 0x000f62000c1e1900 */
[----:B0-----:R-:W-:-:S04]  /*06e0*/  IMAD.WIDE R24, R0, 0x8, R24 ;  /* 0x0000000800187825 */ /* 0x001fc800078e0218 */
[----:B---3--:R-:W-:-:S04]  /*06f0*/  IMAD.WIDE R4, R0, 0x4, R4 ;  /* 0x0000000400047825 */ /* 0x008fc800078e0204 */
[----:B-1----:R-:W-:-:S04]  /*0700*/  IMAD.WIDE R2, R0, 0x4, R2 ;  /* 0x0000000400027825 */ /* 0x002fc800078e0202 */
[----:B--2---:R-:W-:Y:S01]  /*0710*/  FADD R26, R12, UR5 ;  /* 0x000000050c1a7e21 */ /* 0x004fe20008000000 */
[----:B----4-:R-:W-:Y:S01]  /*0720*/  FADD R12, R8, UR4 ;  /* 0x00000004080c7e21 */ /* 0x010fe20008000000 */
[----:B------:R-:W0:Y:S01]  /*0730*/  LDCU UR4, c[0x0][0x3d8] ;  /* 0x00007b00ff0477ac */ /* 0x000e220008000800 */
[----:B------:R-:W1:Y:S01]  /*0740*/  LDC.64 R8, c[0x0][0x3c8] ;  /* 0x0000f200ff087b82 */ /* 0x000e620000000a00 */
[----:B-----5:R-:W-:Y:S01]  /*0750*/  FADD R11, R26, -R11 ;  /* 0x8000000b1a0b7221 */ /* 0x020fe20000000000 */
[----:B------:R-:W-:-:S03]  /*0760*/  FADD R12, R12, -R19 ;  /* 0x800000130c0c7221 */ /* 0x000fc60000000000 */
[----:B------:R-:W-:Y:S01]  /*0770*/  FADD R11, R11, -R20 ;  /* 0x800000140b0b7221 */ /* 0x000fe20000000000 */
[----:B------:R-:W-:-:S03]  /*0780*/  FADD R23, R12, -R23 ;  /* 0x800000170c177221 */ /* 0x000fc60000000000 */
[----:B------:R-:W-:-:S04]  /*0790*/  FMUL R11, R16, R11 ;  /* 0x0000000b100b7220 */ /* 0x000fc80000400000 */
[----:B------:R-:W-:Y:S01]  /*07a0*/  FFMA R23, R14, R23, R11 ;  /* 0x000000170e177223 */ /* 0x000fe2000000000b */
[----:B-1----:R-:W-:Y:S01]  /*07b0*/  IMAD.WIDE R8, R0, 0x4, R8 ;  /* 0x0000000400087825 */ /* 0x002fe200078e0208 */
[----:B------:R-:W1:Y:S03]  /*07c0*/  LDC.64 R10, c[0x0][0x3b0] ;  /* 0x0000ec00ff0a7b82 */ /* 0x000e660000000a00 */
[----:B------:R-:W-:Y:S04]  /*07d0*/  STG.E desc[UR6][R24.64], R23 ;  /* 0x0000001718007986 */ /* 0x000fe8000c101906 */
[----:B------:R-:W0:Y:S04]  /*07e0*/  LDG.E R6, desc[UR6][R6.64] ;  /* 0x0000000606067981 */ /* 0x000e28000c1e1900 */
[----:B------:R-:W2:Y:S04]  /*07f0*/  LDG.E R5, desc[UR6][R4.64] ;  /* 0x0000000604057981 */ /* 0x000ea8000c1e1900 */
[----:B------:R-:W3:Y:S04]  /*0800*/  LDG.E R3, desc[UR6][R2.64] ;  /* 0x0000000602037981 */ /* 0x000ee8000c1e1900 */
[----:B------:R-:W4:Y:S01]  /*0810*/  LDG.E R8, desc[UR6][R8.64] ;  /* 0x0000000608087981 */ /* 0x000f22000c1e1900 */
[----:B0-----:R-:W-:-:S04]  /*0820*/  FADD R12, R6, UR4 ;  /* 0x00000004060c7e21 */ /* 0x001fc80008000000 */
[----:B--2---:R-:W-:-:S04]  /*0830*/  FADD R12, R12, -R5 ;  /* 0x800000050c0c7221 */ /* 0x004fc80000000000 */
[----:B---3--:R-:W-:-:S04]  /*0840*/  FADD R13, R12, -R3 ;  /* 0x800000030c0d7221 */ /* 0x008fc80000000000 */
[----:B----4-:R-:W-:Y:S01]  /*0850*/  FMUL R15, R8, R13 ;  /* 0x0000000d080f7220 */ /* 0x010fe20000400000 */
[----:B-1----:R-:W-:-:S04]  /*0860*/  IMAD.WIDE R6, R0, 0x8, R10 ;  /* 0x0000000800067825 */ /* 0x002fc800078e020a */
[----:B------:R-:W-:-:S05]  /*0870*/  FFMA R15, R8, R13, R15 ;  /* 0x0000000d080f7223 */ /* 0x000fca000000000f */
[----:B------:R-:W-:Y:S01]  /*0880*/  STG.E desc[UR6][R6.64], R15 ;  /* 0x0000000f06007986 */ /* 0x000fe2000c101906 */
[----:B------:R-:W-:Y:S05]  /*0890*/  EXIT ;  /* 0x000000000000794d */ /* 0x000fea0003800000 */
        .weak           $__internal_0_$__cuda_sm3x_div_rn_noftz_f32_slowpath
        .type           $__internal_0_$__cuda_sm3x_div_rn_noftz_f32_slowpath,@function
        .size           $__internal_0_$__cuda_sm3x_div_rn_noftz_f32_slowpath,(.L_x_18 - $__internal_0_$__cuda_sm3x_div_rn_noftz_f32_slowpath)
$__internal_0_$__cuda_sm3x_div_rn_noftz_f32_slowpath:
[----:B------:R-:W-:Y:S01]  /*08a0*/  SHF.R.U32.HI R10, RZ, 0x17, R3 ;  /* 0x00000017ff0a7819 */ /* 0x000fe20000011603 */
[----:B------:R-:W-:Y:S01]  /*08b0*/  BSSY.RECONVERGENT B1, `(.L_x_6) ;  /* 0x0000063000017945 */ /* 0x000fe20003800200 */
[----:B------:R-:W-:Y:S02]  /*08c0*/  SHF.R.U32.HI R5, RZ, 0x17, R2 ;  /* 0x00000017ff057819 */ /* 0x000fe40000011602 */
[----:B------:R-:W-:Y:S02]  /*08d0*/  LOP3.LUT R10, R10, 0xff, RZ, 0xc0, !PT ;  /* 0x000000ff0a0a7812 */ /* 0x000fe400078ec0ff */
[----:B------:R-:W-:Y:S02]  /*08e0*/  LOP3.LUT R16, R5, 0xff, RZ, 0xc0, !PT ;  /* 0x000000ff05107812 */ /* 0x000fe400078ec0ff */
[----:B------:R-:W-:Y:S02]  /*08f0*/  IADD3 R15, PT, PT, R10, -0x1, RZ ;  /* 0xffffffff0a0f7810 */ /* 0x000fe40007ffe0ff */
[----:B------:R-:W-:-:S02]  /*0900*/  IADD3 R14, PT, PT, R16, -0x1, RZ ;  /* 0xffffffff100e7810 */ /* 0x000fc40007ffe0ff */
[----:B------:R-:W-:Y:S02]  /*0910*/  ISETP.GT.U32.AND P0, PT, R15, 0xfd, PT ;  /* 0x000000fd0f00780c */ /* 0x000fe40003f04070 */
[----:B------:R-:W-:Y:S02]  /*0920*/  MOV R11, R3 ;  /* 0x00000003000b7202 */ /* 0x000fe40000000f00 */
[----:B------:R-:W-:-:S13]  /*0930*/  ISETP.GT.U32.OR P0, PT, R14, 0xfd, P0 ;  /* 0x000000fd0e00780c */ /* 0x000fda0000704470 */
[----:B------:R-:W-:Y:S01]  /*0940*/  @!P0 MOV R5, RZ ;  /* 0x000000ff00058202 */ /* 0x000fe20000000f00 */
[----:B------:R-:W-:Y:S06]  /*0950*/  @!P0 BRA `(.L_x_7) ;  /* 0x00000000005c8947 */ /* 0x000fec0003800000 */
[----:B------:R-:W-:Y:S02]  /*0960*/  FSETP.GTU.FTZ.AND P0, PT, |R2|, +INF , PT ;  /* 0x7f8000000200780b */ /* 0x000fe40003f1c200 */
[----:B------:R-:W-:-:S04]  /*0970*/  FSETP.GTU.FTZ.AND P1, PT, |R3|, +INF , PT ;  /* 0x7f8000000300780b */ /* 0x000fc80003f3c200 */
[----:B------:R-:W-:-:S13]  /*0980*/  PLOP3.LUT P0, PT, P0, P1, PT, 0xf8, 0x8f ;  /* 0x00000000008f781c */ /* 0x000fda0000703f70 */
[----:B------:R-:W-:Y:S05]  /*0990*/  @P0 BRA `(.L_x_8) ;  /* 0x00000004004c0947 */ /* 0x000fea0003800000 */
[----:B------:R-:W-:-:S13]  /*09a0*/  LOP3.LUT P0, RZ, R11, 0x7fffffff, R2, 0xc8, !PT ;  /* 0x7fffffff0bff7812 */ /* 0x000fda000780c802 */
[----:B------:R-:W-:Y:S05]  /*09b0*/  @!P0 BRA `(.L_x_9) ;  /* 0x00000004003c8947 */ /* 0x000fea0003800000 */
[C---:B------:R-:W-:Y:S02]  /*09c0*/  FSETP.NEU.FTZ.AND P2, PT, |R2|.reuse, +INF , PT ;  /* 0x7f8000000200780b */ /* 0x040fe40003f5d200 */
[----:B------:R-:W-:Y:S02]  /*09d0*/  FSETP.NEU.FTZ.AND P1, PT, |R3|, +INF , PT ;  /* 0x7f8000000300780b */ /* 0x000fe40003f3d200 */
[----:B------:R-:W-:-:S11]  /*09e0*/  FSETP.NEU.FTZ.AND P0, PT, |R2|, +INF , PT ;  /* 0x7f8000000200780b */ /* 0x000fd60003f1d200 */
[----:B------:R-:W-:Y:S05]  /*09f0*/  @!P1 BRA !P2, `(.L_x_9) ;  /* 0x00000004002c9947 */ /* 0x000fea0005000000 */
[----:B------:R-:W-:-:S04]  /*0a00*/  LOP3.LUT P2, RZ, R2, 0x7fffffff, RZ, 0xc0, !PT ;  /* 0x7fffffff02ff7812 */ /* 0x000fc8000784c0ff */
[----:B------:R-:W-:-:S13]  /*0a10*/  PLOP3.LUT P1, PT, P1, P2, PT, 0x2f, 0xf2 ;  /* 0x0000000000f2781c */ /* 0x000fda0000f24577 */
[----:B------:R-:W-:Y:S05]  /*0a20*/  @P1 BRA `(.L_x_10) ;  /* 0x0000000400181947 */ /* 0x000fea0003800000 */
[----:B------:R-:W-:-:S04]  /*0a30*/  LOP3.LUT P1, RZ, R11, 0x7fffffff, RZ, 0xc0, !PT ;  /* 0x7fffffff0bff7812 */ /* 0x000fc8000782c0ff */
[----:B------:R-:W-:-:S13]  /*0a40*/  PLOP3.LUT P0, PT, P0, P1, PT, 0x2f, 0xf2 ;  /* 0x0000000000f2781c */ /* 0x000fda0000702577 */
[----:B------:R-:W-:Y:S05]  /*0a50*/  @P0 BRA `(.L_x_11) ;  /* 0x0000000400000947 */ /* 0x000fea0003800000 */
[----:B------:R-:W-:Y:S02]  /*0a60*/  ISETP.GE.AND P0, PT, R14, RZ, PT ;  /* 0x000000ff0e00720c */ /* 0x000fe40003f06270 */
[----:B------:R-:W-:-:S11]  /*0a70*/  ISETP.GE.AND P1, PT, R15, RZ, PT ;  /* 0x000000ff0f00720c */ /* 0x000fd60003f26270 */
[----:B------:R-:W-:Y:S01]  /*0a80*/  @P0 MOV R5, RZ ;  /* 0x000000ff00050202 */ /* 0x000fe20000000f00 */
[----:B------:R-:W-:Y:S02]  /*0a90*/  @!P0 IMAD.MOV.U32 R5, RZ, RZ, -0x40 ;  /* 0xffffffc0ff058424 */ /* 0x000fe400078e00ff */
[----:B------:R-:W-:Y:S01]  /*0aa0*/  @!P0 FFMA R2, R2, 1.84467440737095516160e+19, RZ ;  /* 0x5f80000002028823 */ /* 0x000fe200000000ff */
[----:B------:R-:W-:Y:S02]  /*0ab0*/  @!P1 FFMA R11, R3, 1.84467440737095516160e+19, RZ ;  /* 0x5f800000030b9823 */ /* 0x000fe400000000ff */
[----:B------:R-:W-:-:S07]  /*0ac0*/  @!P1 IADD3 R5, PT, PT, R5, 0x40, RZ ;  /* 0x0000004005059810 */ /* 0x000fce0007ffe0ff */
.L_x_7:
[----:B------:R-:W-:Y:S01]  /*0ad0*/  LEA R14, R10, 0xc0800000, 0x17 ;  /* 0xc08000000a0e7811 */ /* 0x000fe200078eb8ff */
[----:B------:R-:W-:Y:S03]  /*0ae0*/  BSSY.RECONVERGENT B2, `(.L_x_12) ;  /* 0x0000036000027945 */ /* 0x000fe60003800200 */
[----:B------:R-:W-:Y:S02]  /*0af0*/  IADD3 R14, PT, PT, -R14, R11, RZ ;  /* 0x0000000b0e0e7210 */ /* 0x000fe40007ffe1ff */
[----:B------:R-:W-:Y:S02]  /*0b00*/  IADD3 R11, PT, PT, R16, -0x7f, RZ ;  /* 0xffffff81100b7810 */ /* 0x000fe40007ffe0ff */
[----:B------:R0:W1:Y:S01]  /*0b10*/  MUFU.RCP R15, R14 ;  /* 0x0000000e000f7308 */ /* 0x0000620000001000 */
[----:B------:R-:W-:Y:S02]  /*0b20*/  FADD.FTZ R17, -R14, -RZ ;  /* 0x800000ff0e117221 */ /* 0x000fe40000010100 */
[C---:B------:R-:W-:Y:S01]  /*0b30*/  IMAD R2, R11.reuse, -0x800000, R2 ;  /* 0xff8000000b027824 */ /* 0x040fe200078e0202 */
[----:B0-----:R-:W-:-:S04]  /*0b40*/  IADD3 R14, PT, PT, R11, 0x7f, -R10 ;  /* 0x0000007f0b0e7810 */ /* 0x001fc80007ffe80a */
[----:B------:R-:W-:Y:S01]  /*0b50*/  IADD3 R5, PT, PT, R14, R5, RZ ;  /* 0x000000050e057210 */ /* 0x000fe20007ffe0ff */
[----:B-1----:R-:W-:-:S04]  /*0b60*/  FFMA R16, R15, R17, 1 ;  /* 0x3f8000000f107423 */ /* 0x002fc80000000011 */
[----:B------:R-:W-:-:S04]  /*0b70*/  FFMA R18, R15, R16, R15 ;  /* 0x000000100f127223 */ /* 0x000fc8000000000f */
[----:B------:R-:W-:-:S04]  /*0b80*/  FFMA R15, R2, R18, RZ ;  /* 0x00000012020f7223 */ /* 0x000fc800000000ff */
[----:B------:R-:W-:-:S04]  /*0b90*/  FFMA R16, R17, R15, R2 ;  /* 0x0000000f11107223 */ /* 0x000fc80000000002 */
[----:B------:R-:W-:-:S04]  /*0ba0*/  FFMA R15, R18, R16, R15 ;  /* 0x00000010120f7223 */ /* 0x000fc8000000000f */
[----:B------:R-:W-:-:S04]  /*0bb0*/  FFMA R16, R17, R15, R2 ;  /* 0x0000000f11107223 */ /* 0x000fc80000000002 */
[----:B------:R-:W-:-:S05]  /*0bc0*/  FFMA R2, R18, R16, R15 ;  /* 0x0000001012027223 */ /* 0x000fca000000000f */
[----:B------:R-:W-:-:S04]  /*0bd0*/  SHF.R.U32.HI R10, RZ, 0x17, R2 ;  /* 0x00000017ff0a7819 */ /* 0x000fc80000011602 */
[----:B------:R-:W-:-:S04]  /*0be0*/  LOP3.LUT R10, R10, 0xff, RZ, 0xc0, !PT ;  /* 0x000000ff0a0a7812 */ /* 0x000fc800078ec0ff */
[----:B------:R-:W-:-:S05]  /*0bf0*/  IADD3 R17, PT, PT, R10, R5, RZ ;  /* 0x000000050a117210 */ /* 0x000fca0007ffe0ff */
[----:B------:R-:W-:-:S05]  /*0c00*/  VIADD R10, R17, 0xffffffff ;  /* 0xffffffff110a7836 */ /* 0x000fca0000000000 */
[----:B------:R-:W-:-:S13]  /*0c10*/  ISETP.GE.U32.AND P0, PT, R10, 0xfe, PT ;  /* 0x000000fe0a00780c */ /* 0x000fda0003f06070 */
[----:B------:R-:W-:Y:S05]  /*0c20*/  @!P0 BRA `(.L_x_13) ;  /* 0x0000000000808947 */ /* 0x000fea0003800000 */
[----:B------:R-:W-:-:S13]  /*0c30*/  ISETP.GT.AND P0, PT, R17, 0xfe, PT ;  /* 0x000000fe1100780c */ /* 0x000fda0003f04270 */
[----:B------:R-:W-:Y:S05]  /*0c40*/  @P0 BRA `(.L_x_14) ;  /* 0x00000000006c0947 */ /* 0x000fea0003800000 */
[----:B------:R-:W-:-:S13]  /*0c50*/  ISETP.GE.AND P0, PT, R17, 0x1, PT ;  /* 0x000000011100780c */ /* 0x000fda0003f06270 */
[----:B------:R-:W-:Y:S05]  /*0c60*/  @P0 BRA `(.L_x_15) ;  /* 0x0000000000740947 */ /* 0x000fea0003800000 */
[----:B------:R-:W-:Y:S02]  /*0c70*/  ISETP.GE.AND P0, PT, R17, -0x18, PT ;  /* 0xffffffe81100780c */ /* 0x000fe40003f06270 */
[----:B------:R-:W-:-:S11]  /*0c80*/  LOP3.LUT R2, R2, 0x80000000, RZ, 0xc0, !PT ;  /* 0x8000000002027812 */ /* 0x000fd600078ec0ff */
[----:B------:R-:W-:Y:S05]  /*0c90*/  @!P0 BRA `(.L_x_15) ;  /* 0x0000000000688947 */ /* 0x000fea0003800000 */
[CCC-:B------:R-:W-:Y:S01]  /*0ca0*/  FFMA.RZ R5, R18.reuse, R16.reuse, R15.reuse ;  /* 0x0000001012057223 */ /* 0x1c0fe2000000c00f */
[C---:B------:R-:W-:Y:S01]  /*0cb0*/  IADD3 R14, PT, PT, R17.reuse, 0x20, RZ ;  /* 0x00000020110e7810 */ /* 0x040fe20007ffe0ff */
[CCC-:B------:R-:W-:Y:S01]  /*0cc0*/  FFMA.RM R10, R18.reuse, R16.reuse, R15.reuse ;  /* 0x00000010120a7223 */ /* 0x1c0fe2000000400f */
[----:B------:R-:W-:Y:S02]  /*0cd0*/  ISETP.NE.AND P2, PT, R17, RZ, PT ;  /* 0x000000ff1100720c */ /* 0x000fe40003f45270 */
[----:B------:R-:W-:Y:S01]  /*0ce0*/  LOP3.LUT R11, R5, 0x7fffff, RZ, 0xc0, !PT ;  /* 0x007fffff050b7812 */ /* 0x000fe200078ec0ff */
[----:B------:R-:W-:Y:S01]  /*0cf0*/  FFMA.RP R5, R18, R16, R15 ;  /* 0x0000001012057223 */ /* 0x000fe2000000800f */
[----:B------:R-:W-:Y:S02]  /*0d00*/  ISETP.NE.AND P1, PT, R17, RZ, PT ;  /* 0x000000ff1100720c */ /* 0x000fe40003f25270 */
[----:B------:R-:W-:Y:S02]  /*0d10*/  LOP3.LUT R11, R11, 0x800000, RZ, 0xfc, !PT ;  /* 0x008000000b0b7812 */ /* 0x000fe400078efcff */
[----:B------:R-:W-:-:S02]  /*0d20*/  IADD3 R15, PT, PT, -R17, RZ, RZ ;  /* 0x000000ff110f7210 */ /* 0x000fc40007ffe1ff */
[----:B------:R-:W-:Y:S02]  /*0d30*/  SHF.L.U32 R14, R11, R14, RZ ;  /* 0x0000000e0b0e7219 */ /* 0x000fe400000006ff */
[----:B------:R-:W-:Y:S02]  /*0d40*/  FSETP.NEU.FTZ.AND P0, PT, R5, R10, PT ;  /* 0x0000000a0500720b */ /* 0x000fe40003f1d000 */
[----:B------:R-:W-:Y:S02]  /*0d50*/  SEL R10, R15, RZ, P2 ;  /* 0x000000ff0f0a7207 */ /* 0x000fe40001000000 */
[----:B------:R-:W-:Y:S02]  /*0d60*/  ISETP.NE.AND P1, PT, R14, RZ, P1 ;  /* 0x000000ff0e00720c */ /* 0x000fe40000f25270 */
[----:B------:R-:W-:Y:S02]  /*0d70*/  SHF.R.U32.HI R10, RZ, R10, R11 ;  /* 0x0000000aff0a7219 */ /* 0x000fe4000001160b */
[----:B------:R-:W-:-:S02]  /*0d80*/  PLOP3.LUT P0, PT, P0, P1, PT, 0xf8, 0x8f ;  /* 0x00000000008f781c */ /* 0x000fc40000703f70 */
[----:B------:R-:W-:Y:S02]  /*0d90*/  SHF.R.U32.HI R14, RZ, 0x1, R10 ;  /* 0x00000001ff0e7819 */ /* 0x000fe4000001160a */
[----:B------:R-:W-:-:S04]  /*0da0*/  SEL R5, RZ, 0x1, !P0 ;  /* 0x00000001ff057807 */ /* 0x000fc80004000000 */
[----:B------:R-:W-:-:S04]  /*0db0*/  LOP3.LUT R5, R5, 0x1, R14, 0xf8, !PT ;  /* 0x0000000105057812 */ /* 0x000fc800078ef80e */
[----:B------:R-:W-:-:S04]  /*0dc0*/  LOP3.LUT R5, R5, R10, RZ, 0xc0, !PT ;  /* 0x0000000a05057212 */ /* 0x000fc800078ec0ff */
[----:B------:R-:W-:-:S04]  /*0dd0*/  IADD3 R5, PT, PT, R14, R5, RZ ;  /* 0x000000050e057210 */ /* 0x000fc80007ffe0ff */
[----:B------:R-:W-:Y:S01]  /*0de0*/  LOP3.LUT R2, R5, R2, RZ, 0xfc, !PT ;  /* 0x0000000205027212 */ /* 0x000fe200078efcff */
[----:B------:R-:W-:Y:S06]  /*0df0*/  BRA `(.L_x_15) ;  /* 0x0000000000107947 */ /* 0x000fec0003800000 */
.L_x_14:
[----:B------:R-:W-:-:S04]  /*0e00*/  LOP3.LUT R2, R2, 0x80000000, RZ, 0xc0, !PT ;  /* 0x8000000002027812 */ /* 0x000fc800078ec0ff */
[----:B------:R-:W-:Y:S01]  /*0e10*/  LOP3.LUT R2, R2, 0x7f800000, RZ, 0xfc, !PT ;  /* 0x7f80000002027812 */ /* 0x000fe200078efcff */
[----:B------:R-:W-:Y:S06]  /*0e20*/  BRA `(.L_x_15) ;  /* 0x0000000000047947 */ /* 0x000fec0003800000 */
.L_x_13:
[----:B------:R-:W-:-:S07]  /*0e30*/  LEA R2, R5, R2, 0x17 ;  /* 0x0000000205027211 */ /* 0x000fce00078eb8ff */
.L_x_15:
[----:B------:R-:W-:Y:S05]  /*0e40*/  BSYNC.RECONVERGENT B2 ;  /* 0x0000000000027941 */ /* 0x000fea0003800200 */
.L_x_12:
[----:B------:R-:W-:Y:S05]  /*0e50*/  BRA `(.L_x_16) ;  /* 0x0000000000207947 */ /* 0x000fea0003800000 */
.L_x_11:
[----:B------:R-:W-:-:S04]  /*0e60*/  LOP3.LUT R2, R11, 0x80000000, R2, 0x48, !PT ;  /* 0x800000000b027812 */ /* 0x000fc800078e4802 */
[----:B------:R-:W-:Y:S01]  /*0e70*/  LOP3.LUT R2, R2, 0x7f800000, RZ, 0xfc, !PT ;  /* 0x7f80000002027812 */ /* 0x000fe200078efcff */
[----:B------:R-:W-:Y:S06]  /*0e80*/  BRA `(.L_x_16) ;  /* 0x0000000000147947 */ /* 0x000fec0003800000 */
.L_x_10:
[----:B------:R-:W-:Y:S01]  /*0e90*/  LOP3.LUT R2, R11, 0x80000000, R2, 0x48, !PT ;  /* 0x800000000b027812 */ /* 0x000fe200078e4802 */
[----:B------:R-:W-:Y:S06]  /*0ea0*/  BRA `(.L_x_16) ;  /* 0x00000000000c7947 */ /* 0x000fec0003800000 */
.L_x_9:
[----:B------:R-:W0:Y:S01]  /*0eb0*/  MUFU.RSQ R2, -QNAN ;  /* 0xffc0000000027908 */ /* 0x000e220000001400 */
[----:B------:R-:W-:Y:S05]  /*0ec0*/  BRA `(.L_x_16) ;  /* 0x0000000000047947 */ /* 0x000fea0003800000 */
.L_x_8:
[----:B------:R-:W-:-:S07]  /*0ed0*/  FADD.FTZ R2, R2, R3 ;  /* 0x0000000302027221 */ /* 0x000fce0000010000 */
.L_x_16:
[----:B------:R-:W-:Y:S05]  /*0ee0*/  BSYNC.RECONVERGENT B1 ;  /* 0x0000000000017941 */ /* 0x000fea0003800200 */
.L_x_6:
[----:B------:R-:W-:-:S04]  /*0ef0*/  HFMA2 R5, -RZ, RZ, 0, 0 ;  /* 0x00000000ff057431 */ /* 0x000fc800000001ff */
[----:B0-----:R-:W-:Y:S05]  /*0f00*/  RET.REL.NODEC R4 `(_Z25Kernel_calculate_stressesiiP6float2S0_S0_S0_S0_S0_PfS1_S1_fffS1_S1_S1_S1_S1_S1_) ;  /* 0xfffffff0043c7950 */ /* 0x001fea0003c3ffff */
.L_x_17:
[----:B------:R-:W-:-:S00]  /*0f10*/  BRA `(.L_x_17) ;  /* 0xfffffffc00fc7947 */ /* 0x000fc0000383ffff */
[----:B------:R-:W-:-:S00]  /*0f20*/  NOP ;  /* 0x0000000000007918 */ /* 0x000fc00000000000 */
        /* <DEDUP_REMOVED lines=13> */
.L_x_18:


//--------------------- .nv.shared.reserved.0     --------------------------
	.section	.nv.shared.reserved.0,"aw",@nobits
	.weak		__nv_reservedSMEM_offset_0_alias
	.size		__nv_reservedSMEM_offset_0_alias, 0, 64
	.other		__nv_reservedSMEM_offset_0_alias,@"STO_CUDA_RESERVED_SHARED STV_DEFAULT"
__nv_reservedSMEM_offset_0_alias:
	.zero		0
	.zero		64


//--------------------- .nv.constant0._Z25Kernel_calculate_stressesiiP6float2S0_S0_S0_S0_S0_PfS1_S1_fffS1_S1_S1_S1_S1_S1_ --------------------------
	.section	.nv.constant0._Z25Kernel_calculate_stressesiiP6float2S0_S0_S0_S0_S0_PfS1_S1_fffS1_S1_S1_S1_S1_S1_,"a",@progbits
	.sectionflags	@""
	.align	4
.nv.constant0._Z25Kernel_calculate_stressesiiP6float2S0_S0_S0_S0_S0_PfS1_S1_fffS1_S1_S1_S1_S1_S1_:
	.zero		1040


//--------------------- SYMBOLS --------------------------

	.type		.nv.reservedSmem.offset0,@object
	.size		.nv.reservedSmem.offset0,0x4
